//
// Generated by NVIDIA NVVM Compiler
//
// Compiler Build ID: CL-36424714
// Cuda compilation tools, release 13.0, V13.0.88
// Based on NVVM 20.0.0
//

.version 9.0
.target sm_100
.address_size 64

	// .globl	_Z29reduce_interleaved_addressingILi256EEvPiS0_i
// _ZZ29reduce_interleaved_addressingILi256EEvPiS0_iE5sdata has been demoted

.visible .entry _Z29reduce_interleaved_addressingILi256EEvPiS0_i(
	.param .u64 .ptr .align 1 _Z29reduce_interleaved_addressingILi256EEvPiS0_i_param_0,
	.param .u64 .ptr .align 1 _Z29reduce_interleaved_addressingILi256EEvPiS0_i_param_1,
	.param .u32 _Z29reduce_interleaved_addressingILi256EEvPiS0_i_param_2
)
{
	.reg .pred 	%p<8>;
	.reg .b32 	%r<27>;
	.reg .b64 	%rd<9>;
	// demoted variable
	.shared .align 4 .b8 _ZZ29reduce_interleaved_addressingILi256EEvPiS0_iE5sdata[1024];
	ld.param.u64 	%rd1, [_Z29reduce_interleaved_addressingILi256EEvPiS0_i_param_0];
	ld.param.u64 	%rd2, [_Z29reduce_interleaved_addressingILi256EEvPiS0_i_param_1];
	ld.param.u32 	%r10, [_Z29reduce_interleaved_addressingILi256EEvPiS0_i_param_2];
	mov.u32 	%r1, %tid.x;
	mov.u32 	%r2, %ctaid.x;
	mov.u32 	%r3, %ntid.x;
	mul.lo.s32 	%r4, %r2, %r3;
	add.s32 	%r5, %r4, %r1;
	setp.ge.s32 	%p1, %r5, %r10;
	@%p1 bra 	$L__BB0_2;
	cvta.to.global.u64 	%rd3, %rd1;
	mul.wide.u32 	%rd4, %r5, 4;
	add.s64 	%rd5, %rd3, %rd4;
	ld.global.u32 	%r11, [%rd5];
	shl.b32 	%r12, %r1, 2;
	mov.u32 	%r13, _ZZ29reduce_interleaved_addressingILi256EEvPiS0_iE5sdata;
	add.s32 	%r14, %r13, %r12;
	st.shared.u32 	[%r14], %r11;
$L__BB0_2:
	bar.sync 	0;
	setp.lt.u32 	%p2, %r3, 2;
	@%p2 bra 	$L__BB0_7;
	mov.b32 	%r26, 1;
$L__BB0_4:
	shl.b32 	%r7, %r26, 1;
	mul.lo.s32 	%r8, %r7, %r1;
	add.s32 	%r9, %r8, %r26;
	setp.ge.u32 	%p3, %r9, %r3;
	add.s32 	%r16, %r26, %r4;
	setp.ge.s32 	%p4, %r16, %r10;
	or.pred  	%p5, %p3, %p4;
	@%p5 bra 	$L__BB0_6;
	shl.b32 	%r17, %r9, 2;
	mov.u32 	%r18, _ZZ29reduce_interleaved_addressingILi256EEvPiS0_iE5sdata;
	add.s32 	%r19, %r18, %r17;
	ld.shared.u32 	%r20, [%r19];
	shl.b32 	%r21, %r8, 2;
	add.s32 	%r22, %r18, %r21;
	ld.shared.u32 	%r23, [%r22];
	add.s32 	%r24, %r23, %r20;
	st.shared.u32 	[%r22], %r24;
$L__BB0_6:
	bar.sync 	0;
	setp.lt.u32 	%p6, %r7, %r3;
	mov.u32 	%r26, %r7;
	@%p6 bra 	$L__BB0_4;
$L__BB0_7:
	setp.ne.s32 	%p7, %r1, 0;
	@%p7 bra 	$L__BB0_9;
	ld.shared.u32 	%r25, [_ZZ29reduce_interleaved_addressingILi256EEvPiS0_iE5sdata];
	cvta.to.global.u64 	%rd6, %rd2;
	mul.wide.u32 	%rd7, %r2, 4;
	add.s64 	%rd8, %rd6, %rd7;
	st.global.u32 	[%rd8], %r25;
$L__BB0_9:
	ret;

}


// ===== COMPILED SASS (sm_100) =====

	.target	sm_100

	.elftype	@"ET_EXEC"


//--------------------- .note.nv.tkinfo           --------------------------
	.section	.note.nv.tkinfo,"",@"SHT_NOTE"
	.sectionflags	@"SHF_NOTE_NV_TKINFO"
	.tkinfo
        /*0018*/ 	.word	0x00000002
        /*0030*/ 	.string	""
        /*0030*/ 	.string	"ptxas"
        /*0030*/ 	.string	"Cuda compilation tools, release 13.0, V13.0.88"
        /*0030*/ 	.string	"Build cuda_13.0.r13.0/compiler.36424714_0"
        /*0030*/ 	.string	"-arch sm_100 -m 64 "



//--------------------- .note.nv.cuinfo           --------------------------
	.section	.note.nv.cuinfo,"",@"SHT_NOTE"
	.sectionflags	@"SHF_NOTE_NV_CUINFO"
        /*0018*/ 	.short	0x0002
        /*001a*/ 	.short	0x0064
        /*001c*/ 	.short	0x0082
	.zero		2


//--------------------- .nv.info                  --------------------------
	.section	.nv.info,"",@"SHT_CUDA_INFO"
	.align	4


	//----- nvinfo : EIATTR_REGCOUNT
	.align		4
        /*0000*/ 	.byte	0x04, 0x2f
        /*0002*/ 	.short	(.L_1 - .L_0)
	.align		4
.L_0:
        /*0004*/ 	.word	index@(_Z29reduce_interleaved_addressingILi256EEvPiS0_i)
        /*0008*/ 	.word	0x0000000c


	//----- nvinfo : EIATTR_FRAME_SIZE
	.align		4
.L_1:
        /*000c*/ 	.byte	0x04, 0x11
        /*000e*/ 	.short	(.L_3 - .L_2)
	.align		4
.L_2:
        /*0010*/ 	.word	index@(_Z29reduce_interleaved_addressingILi256EEvPiS0_i)
        /*0014*/ 	.word	0x00000000


	//----- nvinfo : EIATTR_MIN_STACK_SIZE
	.align		4
.L_3:
        /*0018*/ 	.byte	0x04, 0x12
        /*001a*/ 	.short	(.L_5 - .L_4)
	.align		4
.L_4:
        /*001c*/ 	.word	index@(_Z29reduce_interleaved_addressingILi256EEvPiS0_i)
        /*0020*/ 	.word	0x00000000
.L_5:


//--------------------- .nv.compat                --------------------------
	.section	.nv.compat,"",@"SHT_CUDA_COMPAT_INFO"
	.align	4
        /*0000*/ 	.byte	0x02, 0x09, 0x00, 0x00, 0x02, 0x02, 0x01, 0x00, 0x02, 0x05, 0x05, 0x00, 0x03, 0x07, 0x01, 0x01
        /*0010*/ 	.byte	0x02, 0x03, 0x00, 0x00, 0x02, 0x06, 0x01, 0x00, 0x04, 0x0b, 0x08, 0x00, 0x09, 0x00, 0x00, 0x00
        /*0020*/ 	.byte	0x00, 0x00, 0x00, 0x00


//--------------------- .nv.info._Z29reduce_interleaved_addressingILi256EEvPiS0_i --------------------------
	.section	.nv.info._Z29reduce_interleaved_addressingILi256EEvPiS0_i,"",@"SHT_CUDA_INFO"
	.sectionflags	@""
	.align	4


	//----- nvinfo : EIATTR_CUDA_API_VERSION
	.align		4
        /*0000*/ 	.byte	0x04, 0x37
        /*0002*/ 	.short	(.L_7 - .L_6)
.L_6:
        /*0004*/ 	.word	0x00000082


	//----- nvinfo : EIATTR_KPARAM_INFO
	.align		4
.L_7:
        /*0008*/ 	.byte	0x04, 0x17
        /*000a*/ 	.short	(.L_9 - .L_8)
.L_8:
        /*000c*/ 	.word	0x00000000
        /*0010*/ 	.short	0x0002
        /*0012*/ 	.short	0x0010
        /*0014*/ 	.byte	0x00, 0xf0, 0x11, 0x00


	//----- nvinfo : EIATTR_KPARAM_INFO
	.align		4
.L_9:
        /*0018*/ 	.byte	0x04, 0x17
        /*001a*/ 	.short	(.L_11 - .L_10)
.L_10:
        /*001c*/ 	.word	0x00000000
        /*0020*/ 	.short	0x0001
        /*0022*/ 	.short	0x0008
        /*0024*/ 	.byte	0x00, 0xf5, 0x21, 0x00


	//----- nvinfo : EIATTR_KPARAM_INFO
	.align		4
.L_11:
        /*0028*/ 	.byte	0x04, 0x17
        /*002a*/ 	.short	(.L_13 - .L_12)
.L_12:
        /*002c*/ 	.word	0x00000000
        /*0030*/ 	.short	0x0000
        /*0032*/ 	.short	0x0000
        /*0034*/ 	.byte	0x00, 0xf5, 0x21, 0x00


	//----- nvinfo : EIATTR_SPARSE_MMA_MASK
	.align		4
.L_13:
        /*0038*/ 	.byte	0x03, 0x50
        /*003a*/ 	.short	0x0000


	//----- nvinfo : EIATTR_MAXREG_COUNT
	.align		4
        /*003c*/ 	.byte	0x03, 0x1b
        /*003e*/ 	.short	0x00ff


	//----- nvinfo : EIATTR_NUM_BARRIERS
	.align		4
        /*0040*/ 	.byte	0x02, 0x4c
        /*0042*/ 	.byte	0x01
	.zero		1


	//----- nvinfo : EIATTR_MERCURY_ISA_VERSION
	.align		4
        /*0044*/ 	.byte	0x03, 0x5f
        /*0046*/ 	.short	0x0101


	//----- nvinfo : EIATTR_VRC_CTA_INIT_COUNT
	.align		4
        /*0048*/ 	.byte	0x02, 0x4a
	.zero		1
	.zero		1


	//----- nvinfo : EIATTR_EXIT_INSTR_OFFSETS
	.align		4
        /*004c*/ 	.byte	0x04, 0x1c
        /*004e*/ 	.short	(.L_15 - .L_14)


	//   ....[0]....
.L_14:
        /*0050*/ 	.word	0x00000300


	//   ....[1]....
        /*0054*/ 	.word	0x00000380


	//----- nvinfo : EIATTR_CRS_STACK_SIZE
	.align		4
.L_15:
        /*0058*/ 	.byte	0x04, 0x1e
        /*005a*/ 	.short	(.L_17 - .L_16)
.L_16:
        /*005c*/ 	.word	0x00000000


	//----- nvinfo : EIATTR_CBANK_PARAM_SIZE
	.align		4
.L_17:
        /*0060*/ 	.byte	0x03, 0x19
        /*0062*/ 	.short	0x0014


	//----- nvinfo : EIATTR_PARAM_CBANK
	.align		4
        /*0064*/ 	.byte	0x04, 0x0a
        /*0066*/ 	.short	(.L_19 - .L_18)
	.align		4
.L_18:
        /*0068*/ 	.word	index@(.nv.constant0._Z29reduce_interleaved_addressingILi256EEvPiS0_i)
        /*006c*/ 	.short	0x0380
        /*006e*/ 	.short	0x0014


	//----- nvinfo : EIATTR_SW_WAR
	.align		4
.L_19:
        /*0070*/ 	.byte	0x04, 0x36
        /*0072*/ 	.short	(.L_21 - .L_20)
.L_20:
        /*0074*/ 	.word	0x00000008
.L_21:


//--------------------- .nv.callgraph             --------------------------
	.section	.nv.callgraph,"",@"SHT_CUDA_CALLGRAPH"
	.align	4
	.sectionentsize	8
	.align		4
        /*0000*/ 	.word	0x00000000
	.align		4
        /*0004*/ 	.word	0xffffffff
	.align		4
        /*0008*/ 	.word	0x00000000
	.align		4
        /*000c*/ 	.word	0xfffffffe
	.align		4
        /*0010*/ 	.word	0x00000000
	.align		4
        /*0014*/ 	.word	0xfffffffd
	.align		4
        /*0018*/ 	.word	0x00000000
	.align		4
        /*001c*/ 	.word	0xfffffffc


//--------------------- .text._Z29reduce_interleaved_addressingILi256EEvPiS0_i --------------------------
	.section	.text._Z29reduce_interleaved_addressingILi256EEvPiS0_i,"ax",@progbits
	.align	128
        .global         _Z29reduce_interleaved_addressingILi256EEvPiS0_i
        .type           _Z29reduce_interleaved_addressingILi256EEvPiS0_i,@function
        .size           _Z29reduce_interleaved_addressingILi256EEvPiS0_i,(.L_x_7 - _Z29reduce_interleaved_addressingILi256EEvPiS0_i)
        .other          _Z29reduce_interleaved_addressingILi256EEvPiS0_i,@"STO_CUDA_ENTRY STV_DEFAULT"
_Z29reduce_interleaved_addressingILi256EEvPiS0_i:
.text._Z29reduce_interleaved_addressingILi256EEvPiS0_i:
[----:B------:R-:W-:Y:S01]  /*0000*/  LDC R1, c[0x0][0x37c] ;  /* 0x0000df00ff017b82 */ /* 0x000fe20000000800 */
[----:B------:R-:W0:Y:S01]  /*0010*/  S2R R9, SR_CTAID.X ;  /* 0x0000000000097919 */ /* 0x000e220000002500 */
[----:B------:R-:W0:Y:S01]  /*0020*/  LDCU UR7, c[0x0][0x360] ;  /* 0x00006c00ff0777ac */ /* 0x000e220008000800 */
[----:B------:R-:W-:Y:S01]  /*0030*/  BSSY.RECONVERGENT B0, `(.L_x_0) ;  /* 0x0000010000007945 */ /* 0x000fe20003800200 */
[----:B------:R-:W1:Y:S01]  /*0040*/  S2R R7, SR_TID.X ;  /* 0x0000000000077919 */ /* 0x000e620000002100 */
[----:B------:R-:W2:Y:S01]  /*0050*/  LDCU UR4, c[0x0][0x390] ;  /* 0x00007200ff0477ac */ /* 0x000ea20008000800 */
[----:B------:R-:W3:Y:S01]  /*0060*/  LDCU.64 UR8, c[0x0][0x358] ;  /* 0x00006b00ff0877ac */ /* 0x000ee20008000a00 */
[----:B0-----:R-:W-:-:S04]  /*0070*/  IMAD R0, R9, UR7, RZ ;  /* 0x0000000709007c24 */ /* 0x001fc8000f8e02ff */
[----:B-1----:R-:W-:-:S05]  /*0080*/  IMAD.IADD R5, R0, 0x1, R7 ;  /* 0x0000000100057824 */ /* 0x002fca00078e0207 */
[----:B--2---:R-:W-:-:S13]  /*0090*/  ISETP.GE.AND P0, PT, R5, UR4, PT ;  /* 0x0000000405007c0c */ /* 0x004fda000bf06270 */
[----:B---3--:R-:W-:Y:S05]  /*00a0*/  @P0 BRA `(.L_x_1) ;  /* 0x0000000000200947 */ /* 0x008fea0003800000 */
[----:B------:R-:W0:Y:S02]  /*00b0*/  LDC.64 R2, c[0x0][0x380] ;  /* 0x0000e000ff027b82 */ /* 0x000e240000000a00 */
[----:B0-----:R-:W-:-:S06]  /*00c0*/  IMAD.WIDE.U32 R2, R5, 0x4, R2 ;  /* 0x0000000405027825 */ /* 0x001fcc00078e0002 */
[----:B------:R-:W2:Y:S01]  /*00d0*/  LDG.E R2, desc[UR8][R2.64] ;  /* 0x0000000802027981 */ /* 0x000ea2000c1e1900 */
[----:B------:R-:W0:Y:S01]  /*00e0*/  S2UR UR5, SR_CgaCtaId ;  /* 0x00000000000579c3 */ /* 0x000e220000008800 */
[----:B------:R-:W-:Y:S02]  /*00f0*/  UMOV UR4, 0x400 ;  /* 0x0000040000047882 */ /* 0x000fe40000000000 */
[----:B0-----:R-:W-:-:S06]  /*0100*/  ULEA UR4, UR5, UR4, 0x18 ;  /* 0x0000000405047291 */ /* 0x001fcc000f8ec0ff */
[----:B------:R-:W-:-:S05]  /*0110*/  LEA R5, R7, UR4, 0x2 ;  /* 0x0000000407057c11 */ /* 0x000fca000f8e10ff */
[----:B--2---:R0:W-:Y:S02]  /*0120*/  STS [R5], R2 ;  /* 0x0000000205007388 */ /* 0x0041e40000000800 */
.L_x_1:
[----:B------:R-:W-:Y:S05]  /*0130*/  BSYNC.RECONVERGENT B0 ;  /* 0x0000000000007941 */ /* 0x000fea0003800200 */
.L_x_0:
[----:B------:R-:W-:Y:S01]  /*0140*/  BAR.SYNC.DEFER_BLOCKING 0x0 ;  /* 0x0000000000007b1d */ /* 0x000fe20000010000 */
[----:B------:R-:W-:-:S09]  /*0150*/  UISETP.GE.U32.AND UP0, UPT, UR7, 0x2, UPT ;  /* 0x000000020700788c */ /* 0x000fd2000bf06070 */
[----:B------:R-:W-:Y:S05]  /*0160*/  BRA.U !UP0, `(.L_x_2) ;  /* 0x0000000108607547 */ /* 0x000fea000b800000 */
[----:B------:R-:W1:Y:S01]  /*0170*/  LDCU UR10, c[0x0][0x390] ;  /* 0x00007200ff0a77ac */ /* 0x000e620008000800 */
[----:B------:R-:W-:-:S05]  /*0180*/  UMOV UR4, 0x1 ;  /* 0x0000000100047882 */ /* 0x000fca0000000000 */
.L_x_5:
[----:B------:R-:W-:Y:S02]  /*0190*/  USHF.L.U32 UR5, UR4, 0x1, URZ ;  /* 0x0000000104057899 */ /* 0x000fe400080006ff */
[----:B0-----:R-:W-:Y:S01]  /*01a0*/  VIADD R2, R0, UR4 ;  /* 0x0000000400027c36 */ /* 0x001fe20008000000 */
[----:B------:R-:W-:Y:S03]  /*01b0*/  BSSY.RECONVERGENT B0, `(.L_x_3) ;  /* 0x000000f000007945 */ /* 0x000fe60003800200 */
[----:B------:R-:W-:Y:S01]  /*01c0*/  IMAD R3, R7, UR5, RZ ;  /* 0x0000000507037c24 */ /* 0x000fe2000f8e02ff */
[----:B-1----:R-:W-:-:S04]  /*01d0*/  ISETP.GE.AND P0, PT, R2, UR10, PT ;  /* 0x0000000a02007c0c */ /* 0x002fc8000bf06270 */
[----:B------:R-:W-:-:S04]  /*01e0*/  IADD3 R2, PT, PT, R3, UR4, RZ ;  /* 0x0000000403027c10 */ /* 0x000fc8000fffe0ff */
[----:B------:R-:W-:-:S13]  /*01f0*/  ISETP.GE.U32.OR P0, PT, R2, UR7, P0 ;  /* 0x0000000702007c0c */ /* 0x000fda0008706470 */
[----:B------:R-:W-:Y:S05]  /*0200*/  @P0 BRA `(.L_x_4) ;  /* 0x0000000000240947 */ /* 0x000fea0003800000 */
[----:B------:R-:W0:Y:S01]  /*0210*/  S2UR UR6, SR_CgaCtaId ;  /* 0x00000000000679c3 */ /* 0x000e220000008800 */
[----:B------:R-:W-:Y:S02]  /*0220*/  UMOV UR4, 0x400 ;  /* 0x0000040000047882 */ /* 0x000fe40000000000 */
[----:B0-----:R-:W-:-:S06]  /*0230*/  ULEA UR4, UR6, UR4, 0x18 ;  /* 0x0000000406047291 */ /* 0x001fcc000f8ec0ff */
[----:B------:R-:W-:Y:S02]  /*0240*/  LEA R2, R2, UR4, 0x2 ;  /* 0x0000000402027c11 */ /* 0x000fe4000f8e10ff */
[----:B------:R-:W-:-:S04]  /*0250*/  LEA R3, R3, UR4, 0x2 ;  /* 0x0000000403037c11 */ /* 0x000fc8000f8e10ff */
[----:B------:R-:W-:Y:S04]  /*0260*/  LDS R2, [R2] ;  /* 0x0000000002027984 */ /* 0x000fe80000000800 */
[----:B------:R-:W0:Y:S02]  /*0270*/  LDS R5, [R3] ;  /* 0x0000000003057984 */ /* 0x000e240000000800 */
[----:B0-----:R-:W-:-:S05]  /*0280*/  IMAD.IADD R4, R2, 0x1, R5 ;  /* 0x0000000102047824 */ /* 0x001fca00078e0205 */
[----:B------:R0:W-:Y:S02]  /*0290*/  STS [R3], R4 ;  /* 0x0000000403007388 */ /* 0x0001e40000000800 */
.L_x_4:
[----:B------:R-:W-:Y:S05]  /*02a0*/  BSYNC.RECONVERGENT B0 ;  /* 0x0000000000007941 */ /* 0x000fea0003800200 */
.L_x_3:
[----:B------:R-:W-:Y:S01]  /*02b0*/  BAR.SYNC.DEFER_BLOCKING 0x0 ;  /* 0x0000000000007b1d */ /* 0x000fe20000010000 */
[----:B------:R-:W-:-:S05]  /*02c0*/  UISETP.GE.U32.AND UP0, UPT, UR5, UR7, UPT ;  /* 0x000000070500728c */ /* 0x000fca000bf06070 */
[----:B------:R-:W-:-:S04]  /*02d0*/  UMOV UR4, UR5 ;  /* 0x0000000500047c82 */ /* 0x000fc80008000000 */
[----:B------:R-:W-:Y:S05]  /*02e0*/  BRA.U !UP0, `(.L_x_5) ;  /* 0xfffffffd08a87547 */ /* 0x000fea000b83ffff */
.L_x_2:
[----:B------:R-:W-:-:S13]  /*02f0*/  ISETP.NE.AND P0, PT, R7, RZ, PT ;  /* 0x000000ff0700720c */ /* 0x000fda0003f05270 */
[----:B------:R-:W-:Y:S05]  /*0300*/  @P0 EXIT ;  /* 0x000000000000094d */ /* 0x000fea0003800000 */
[----:B------:R-:W1:Y:S01]  /*0310*/  S2UR UR5, SR_CgaCtaId ;  /* 0x00000000000579c3 */ /* 0x000e620000008800 */
[----:B------:R-:W-:-:S07]  /*0320*/  UMOV UR4, 0x400 ;  /* 0x0000040000047882 */ /* 0x000fce0000000000 */
[----:B0-----:R-:W0:Y:S01]  /*0330*/  LDC.64 R2, c[0x0][0x388] ;  /* 0x0000e200ff027b82 */ /* 0x001e220000000a00 */
[----:B-1----:R-:W-:Y:S01]  /*0340*/  ULEA UR4, UR5, UR4, 0x18 ;  /* 0x0000000405047291 */ /* 0x002fe2000f8ec0ff */
[----:B0-----:R-:W-:-:S08]  /*0350*/  IMAD.WIDE.U32 R2, R9, 0x4, R2 ;  /* 0x0000000409027825 */ /* 0x001fd000078e0002 */
[----:B------:R-:W0:Y:S04]  /*0360*/  LDS R5, [UR4] ;  /* 0x00000004ff057984 */ /* 0x000e280008000800 */
[----:B0-----:R-:W-:Y:S01]  /*0370*/  STG.E desc[UR8][R2.64], R5 ;  /* 0x0000000502007986 */ /* 0x001fe2000c101908 */
[----:B------:R-:W-:Y:S05]  /*0380*/  EXIT ;  /* 0x000000000000794d */ /* 0x000fea0003800000 */
.L_x_6:
[----:B------:R-:W-:-:S00]  /*0390*/  BRA `(.L_x_6) ;  /* 0xfffffffc00fc7947 */ /* 0x000fc0000383ffff */
[----:B------:R-:W-:-:S00]  /*03a0*/  NOP ;  /* 0x0000000000007918 */ /* 0x000fc00000000000 */
        /* <DEDUP_REMOVED lines=13> */
.L_x_7:


//--------------------- .nv.shared._Z29reduce_interleaved_addressingILi256EEvPiS0_i --------------------------
	.section	.nv.shared._Z29reduce_interleaved_addressingILi256EEvPiS0_i,"aw",@nobits
	.sectionflags	@""
	.align	4
.nv.shared._Z29reduce_interleaved_addressingILi256EEvPiS0_i:
	.zero		2048


//--------------------- .nv.shared.reserved.0     --------------------------
	.section	.nv.shared.reserved.0,"aw",@nobits
	.weak		__nv_reservedSMEM_offset_0_alias
	.size		__nv_reservedSMEM_offset_0_alias, 0, 64
	.other		__nv_reservedSMEM_offset_0_alias,@"STO_CUDA_RESERVED_SHARED STV_DEFAULT"
__nv_reservedSMEM_offset_0_alias:
	.zero		0
	.zero		64


//--------------------- .nv.constant0._Z29reduce_interleaved_addressingILi256EEvPiS0_i --------------------------
	.section	.nv.constant0._Z29reduce_interleaved_addressingILi256EEvPiS0_i,"a",@progbits
	.sectionflags	@""
	.align	4
.nv.constant0._Z29reduce_interleaved_addressingILi256EEvPiS0_i:
	.zero		916


//--------------------- SYMBOLS --------------------------

	.type		.nv.reservedSmem.offset0,@object
	.size		.nv.reservedSmem.offset0,0x4
	.type		.nv.reservedSmem.cap,@object
	.size		.nv.reservedSmem.cap,0x4
